	.headerflags	@"EF_CUDA_TEXMODE_UNIFIED EF_CUDA_64BIT_ADDRESS EF_CUDA_ACCELERATORS EF_CUDA_SM90 EF_CUDA_VIRTUAL_SM(EF_CUDA_SM90)"
	.elftype	@"ET_EXEC"


//--------------------- .nv.info                  --------------------------
	.section	.nv.info,"",@"SHT_CUDA_INFO"
	.align	4


	//----- nvinfo : EIATTR_REGCOUNT
	.align		4
        /*0000*/ 	.byte	0x04, 0x2f
        /*0002*/ 	.short	(.L_1 - .L_0)
	.align		4
.L_0:
        /*0004*/ 	.word	index@(triton_poi_fused_add_4)
        /*0008*/ 	.word	0x00000016


	//----- nvinfo : EIATTR_MIN_STACK_SIZE
	.align		4
.L_1:
        /*000c*/ 	.byte	0x04, 0x12
        /*000e*/ 	.short	(.L_3 - .L_2)
	.align		4
.L_2:
        /*0010*/ 	.word	index@(triton_poi_fused_add_4)
        /*0014*/ 	.word	0x00000000


	//----- nvinfo : EIATTR_FRAME_SIZE
	.align		4
.L_3:
        /*0018*/ 	.byte	0x04, 0x11
        /*001a*/ 	.short	(.L_5 - .L_4)
	.align		4
.L_4:
        /*001c*/ 	.word	index@(triton_poi_fused_add_4)
        /*0020*/ 	.word	0x00000000


	//----- nvinfo : EIATTR_MIN_STACK_SIZE
	.align		4
.L_5:
        /*0024*/ 	.byte	0x04, 0x12
        /*0026*/ 	.short	(.L_7 - .L_6)
	.align		4
.L_6:
        /*0028*/ 	.word	index@(triton_poi_fused_add_4)
        /*002c*/ 	.word	0x00000000
.L_7:


//--------------------- .nv.info.triton_poi_fused_add_4 --------------------------
	.section	.nv.info.triton_poi_fused_add_4,"",@"SHT_CUDA_INFO"
	.sectionflags	@""
	.align	4


	//----- nvinfo : EIATTR_CUDA_API_VERSION
	.align		4
        /*0000*/ 	.byte	0x04, 0x37
        /*0002*/ 	.short	(.L_9 - .L_8)
.L_8:
        /*0004*/ 	.word	0x0000007c


	//----- nvinfo : EIATTR_KPARAM_INFO
	.align		4
.L_9:
        /*0008*/ 	.byte	0x04, 0x17
        /*000a*/ 	.short	(.L_11 - .L_10)
.L_10:
        /*000c*/ 	.word	0x00000000
        /*0010*/ 	.short	0x0006
        /*0012*/ 	.short	0x0030
        /*0014*/ 	.byte	0x00, 0xf0, 0x11, 0x00


	//----- nvinfo : EIATTR_KPARAM_INFO
	.align		4
.L_11:
        /*0018*/ 	.byte	0x04, 0x17
        /*001a*/ 	.short	(.L_13 - .L_12)
.L_12:
        /*001c*/ 	.word	0x00000000
        /*0020*/ 	.short	0x0005
        /*0022*/ 	.short	0x0028
        /*0024*/ 	.byte	0x00, 0xf4, 0x21, 0x00


	//----- nvinfo : EIATTR_KPARAM_INFO
	.align		4
.L_13:
        /*0028*/ 	.byte	0x04, 0x17
        /*002a*/ 	.short	(.L_15 - .L_14)
.L_14:
        /*002c*/ 	.word	0x00000000
        /*0030*/ 	.short	0x0004
        /*0032*/ 	.short	0x0020
        /*0034*/ 	.byte	0x00, 0xf4, 0x21, 0x00


	//----- nvinfo : EIATTR_KPARAM_INFO
	.align		4
.L_15:
        /*0038*/ 	.byte	0x04, 0x17
        /*003a*/ 	.short	(.L_17 - .L_16)
.L_16:
        /*003c*/ 	.word	0x00000000
        /*0040*/ 	.short	0x0003
        /*0042*/ 	.short	0x0018
        /*0044*/ 	.byte	0x00, 0xf4, 0x21, 0x00


	//----- nvinfo : EIATTR_KPARAM_INFO
	.align		4
.L_17:
        /*0048*/ 	.byte	0x04, 0x17
        /*004a*/ 	.short	(.L_19 - .L_18)
.L_18:
        /*004c*/ 	.word	0x00000000
        /*0050*/ 	.short	0x0002
        /*0052*/ 	.short	0x0010
        /*0054*/ 	.byte	0x00, 0xf4, 0x21, 0x00


	//----- nvinfo : EIATTR_KPARAM_INFO
	.align		4
.L_19:
        /*0058*/ 	.byte	0x04, 0x17
        /*005a*/ 	.short	(.L_21 - .L_20)
.L_20:
        /*005c*/ 	.word	0x00000000
        /*0060*/ 	.short	0x0001
        /*0062*/ 	.short	0x0008
        /*0064*/ 	.byte	0x00, 0xf4, 0x21, 0x00


	//----- nvinfo : EIATTR_KPARAM_INFO
	.align		4
.L_21:
        /*0068*/ 	.byte	0x04, 0x17
        /*006a*/ 	.short	(.L_23 - .L_22)
.L_22:
        /*006c*/ 	.word	0x00000000
        /*0070*/ 	.short	0x0000
        /*0072*/ 	.short	0x0000
        /*0074*/ 	.byte	0x00, 0xf4, 0x21, 0x00


	//----- nvinfo : EIATTR_SPARSE_MMA_MASK
	.align		4
.L_23:
        /*0078*/ 	.byte	0x03, 0x50
        /*007a*/ 	.short	0x0000


	//----- nvinfo : EIATTR_MAXREG_COUNT
	.align		4
        /*007c*/ 	.byte	0x03, 0x1b
        /*007e*/ 	.short	0x00ff


	//----- nvinfo : EIATTR_EXIT_INSTR_OFFSETS
	.align		4
        /*0080*/ 	.byte	0x04, 0x1c
        /*0082*/ 	.short	(.L_25 - .L_24)


	//   ....[0]....
.L_24:
        /*0084*/ 	.word	0x00000270


	//   ....[1]....
        /*0088*/ 	.word	0x00000290


	//----- nvinfo : EIATTR_REQNTID
	.align		4
.L_25:
        /*008c*/ 	.byte	0x04, 0x10
        /*008e*/ 	.short	(.L_27 - .L_26)
.L_26:
        /*0090*/ 	.word	0x00000080
        /*0094*/ 	.word	0x00000001
        /*0098*/ 	.word	0x00000001


	//----- nvinfo : EIATTR_CBANK_PARAM_SIZE
	.align		4
.L_27:
        /*009c*/ 	.byte	0x03, 0x19
        /*009e*/ 	.short	0x0034


	//----- nvinfo : EIATTR_PARAM_CBANK
	.align		4
        /*00a0*/ 	.byte	0x04, 0x0a
        /*00a2*/ 	.short	(.L_29 - .L_28)
	.align		4
.L_28:
        /*00a4*/ 	.word	index@(.nv.constant0.triton_poi_fused_add_4)
        /*00a8*/ 	.short	0x0210
        /*00aa*/ 	.short	0x0034


	//----- nvinfo : EIATTR_SW_WAR
	.align		4
.L_29:
        /*00ac*/ 	.byte	0x04, 0x36
        /*00ae*/ 	.short	(.L_31 - .L_30)
.L_30:
        /*00b0*/ 	.word	0x00000008
.L_31:


//--------------------- .nv.callgraph             --------------------------
	.section	.nv.callgraph,"",@"SHT_CUDA_CALLGRAPH"
	.align	4
	.sectionentsize	8
	.align		4
        /*0000*/ 	.word	0x00000000
	.align		4
        /*0004*/ 	.word	0xffffffff
	.align		4
        /*0008*/ 	.word	0x00000000
	.align		4
        /*000c*/ 	.word	0xfffffffe
	.align		4
        /*0010*/ 	.word	0x00000000
	.align		4
        /*0014*/ 	.word	0xfffffffd
	.align		4
        /*0018*/ 	.word	0x00000000
	.align		4
        /*001c*/ 	.word	0xfffffffc


//--------------------- .text.triton_poi_fused_add_4 --------------------------
	.section	.text.triton_poi_fused_add_4,"ax",@progbits
	.align	128
        .global         triton_poi_fused_add_4
        .type           triton_poi_fused_add_4,@function
        .size           triton_poi_fused_add_4,(.L_x_1 - triton_poi_fused_add_4)
        .other          triton_poi_fused_add_4,@"STO_CUDA_ENTRY STV_DEFAULT"
triton_poi_fused_add_4:
.text.triton_poi_fused_add_4:
[----:B------:R-:W0:Y:S01]  /*0000*/  LDC R1, c[0x0][0x28] ;  /* 0x00000a00ff017b82 */ /* 0x000e220000000800 */
[----:B------:R-:W1:Y:S07]  /*0010*/  S2R R0, SR_TID.X ;  /* 0x0000000000007919 */ /* 0x000e6e0000002100 */
[----:B------:R-:W2:Y:S01]  /*0020*/  LDC.64 R14, c[0x0][0x220] ;  /* 0x00008800ff0e7b82 */ /* 0x000ea20000000a00 */
[----:B------:R-:W-:Y:S01]  /*0030*/  CS2R R12, SRZ ;  /* 0x00000000000c7805 */ /* 0x000fe2000001ff00 */
[----:B------:R-:W-:Y:S01]  /*0040*/  ULDC.64 UR4, c[0x0][0x208] ;  /* 0x0000820000047ab9 */ /* 0x000fe20000000a00 */
[----:B------:R-:W3:Y:S05]  /*0050*/  S2R R17, SR_CTAID.X ;  /* 0x0000000000117919 */ /* 0x000eea0000002500 */
[----:B------:R-:W4:Y:S08]  /*0060*/  LDC.64 R10, c[0x0][0x210] ;  /* 0x00008400ff0a7b82 */ /* 0x000f300000000a00 */
[----:B------:R-:W5:Y:S08]  /*0070*/  LDC.64 R6, c[0x0][0x230] ;  /* 0x00008c00ff067b82 */ /* 0x000f700000000a00 */
[----:B------:R-:W5:Y:S01]  /*0080*/  LDC.64 R8, c[0x0][0x228] ;  /* 0x00008a00ff087b82 */ /* 0x000f620000000a00 */
[----:B-1----:R-:W-:-:S07]  /*0090*/  LOP3.LUT R0, R0, 0x7f, RZ, 0xc0, !PT ;  /* 0x0000007f00007812 */ /* 0x002fce00078ec0ff */
[----:B------:R-:W1:Y:S01]  /*00a0*/  LDC.64 R4, c[0x0][0x218] ;  /* 0x00008600ff047b82 */ /* 0x000e620000000a00 */
[----:B---3--:R-:W-:Y:S02]  /*00b0*/  SHF.R.S32.HI R2, RZ, 0x18, R17 ;  /* 0x00000018ff027819 */ /* 0x008fe40000011411 */
[----:B------:R-:W-:Y:S02]  /*00c0*/  LEA R17, R17, R0, 0x7 ;  /* 0x0000000011117211 */ /* 0x000fe400078e38ff */
[----:B------:R-:W-:-:S03]  /*00d0*/  SGXT R0, R2, 0x1 ;  /* 0x000000010200781a */ /* 0x000fc60000000200 */
[----:B------:R-:W3:Y:S01]  /*00e0*/  LDC.64 R2, c[0x0][0x238] ;  /* 0x00008e00ff027b82 */ /* 0x000ee20000000a00 */
[C---:B------:R-:W-:Y:S01]  /*00f0*/  ISETP.GE.AND P0, PT, R17.reuse, 0x100, PT ;  /* 0x000001001100780c */ /* 0x040fe20003f06270 */
[----:B--2---:R-:W-:Y:S01]  /*0100*/  IMAD.WIDE R14, R17, 0x4, R14 ;  /* 0x00000004110e7825 */ /* 0x004fe200078e020e */
[----:B------:R-:W-:-:S04]  /*0110*/  LEA.HI R0, R0, R17, RZ, 0x2 ;  /* 0x0000001100007211 */ /* 0x000fc800078f10ff */
[----:B------:R-:W-:-:S04]  /*0120*/  LOP3.LUT R0, R0, 0xfffffffc, RZ, 0xc0, !PT ;  /* 0xfffffffc00007812 */ /* 0x000fc800078ec0ff */
[----:B------:R-:W-:Y:S01]  /*0130*/  IADD3 R19, R17, -R0, RZ ;  /* 0x8000000011137210 */ /* 0x000fe20007ffe0ff */
[----:B------:R-:W-:Y:S01]  /*0140*/  HFMA2.MMA R0, -RZ, RZ, 0, 0 ;  /* 0x00000000ff007435 */ /* 0x000fe200000001ff */
[C---:B----4-:R-:W-:Y:S01]  /*0150*/  IMAD.WIDE R10, R17.reuse, 0x4, R10 ;  /* 0x00000004110a7825 */ /* 0x050fe200078e020a */
[----:B------:R-:W2:Y:S03]  /*0160*/  @!P0 LDG.E R13, desc[UR4][R14.64] ;  /* 0x000000040e0d8981 */ /* 0x000ea6000c1e1900 */
[----:B-----5:R-:W-:Y:S01]  /*0170*/  IMAD.WIDE R6, R17, 0x4, R6 ;  /* 0x0000000411067825 */ /* 0x020fe200078e0206 */
[----:B------:R-:W-:Y:S01]  /*0180*/  CS2R R16, SRZ ;  /* 0x0000000000107805 */ /* 0x000fe2000001ff00 */
[----:B------:R-:W4:Y:S02]  /*0190*/  @!P0 LDG.E R12, desc[UR4][R10.64] ;  /* 0x000000040a0c8981 */ /* 0x000f24000c1e1900 */
[----:B0-----:R-:W-:-:S03]  /*01a0*/  IMAD.WIDE R8, R19, 0x4, R8 ;  /* 0x0000000413087825 */ /* 0x001fc600078e0208 */
[----:B------:R-:W5:Y:S01]  /*01b0*/  @!P0 LDG.E R16, desc[UR4][R6.64] ;  /* 0x0000000406108981 */ /* 0x000f62000c1e1900 */
[----:B-1----:R-:W-:-:S03]  /*01c0*/  IMAD.WIDE R4, R19, 0x4, R4 ;  /* 0x0000000413047825 */ /* 0x002fc600078e0204 */
[----:B------:R-:W2:Y:S01]  /*01d0*/  @!P0 LDG.E.EL R0, desc[UR4][R8.64] ;  /* 0x0000000408008981 */ /* 0x000ea2000c2e1900 */
[----:B---3--:R-:W-:Y:S01]  /*01e0*/  IMAD.WIDE R2, R19, 0x4, R2 ;  /* 0x0000000413027825 */ /* 0x008fe200078e0202 */
[----:B------:R-:W-:Y:S02]  /*01f0*/  MOV R19, RZ ;  /* 0x000000ff00137202 */ /* 0x000fe40000000f00 */
[----:B------:R-:W4:Y:S04]  /*0200*/  @!P0 LDG.E.EL R17, desc[UR4][R4.64] ;  /* 0x0000000404118981 */ /* 0x000f28000c2e1900 */
[----:B------:R-:W5:Y:S01]  /*0210*/  @!P0 LDG.E.EL R19, desc[UR4][R2.64] ;  /* 0x0000000402138981 */ /* 0x000f62000c2e1900 */
[----:B--2---:R-:W-:Y:S01]  /*0220*/  FADD R0, R0, R13 ;  /* 0x0000000d00007221 */ /* 0x004fe20000000000 */
[----:B----4-:R-:W-:Y:S01]  /*0230*/  FADD R17, R17, R12 ;  /* 0x0000000c11117221 */ /* 0x010fe20000000000 */
[----:B-----5:R-:W-:-:S03]  /*0240*/  FADD R16, R19, R16 ;  /* 0x0000001013107221 */ /* 0x020fc60000000000 */
[----:B------:R-:W-:-:S04]  /*0250*/  FADD R17, R0, R17 ;  /* 0x0000001100117221 */ /* 0x000fc80000000000 */
[----:B------:R-:W-:Y:S01]  /*0260*/  FADD R17, R16, R17 ;  /* 0x0000001110117221 */ /* 0x000fe20000000000 */
[----:B------:R-:W-:Y:S06]  /*0270*/  @P0 EXIT ;  /* 0x000000000000094d */ /* 0x000fec0003800000 */
[----:B------:R-:W-:Y:S01]  /*0280*/  STG.E desc[UR4][R10.64], R17 ;  /* 0x000000110a007986 */ /* 0x000fe2000c101904 */
[----:B------:R-:W-:Y:S05]  /*0290*/  EXIT ;  /* 0x000000000000794d */ /* 0x000fea0003800000 */
.L_x_0:
[----:B------:R-:W-:-:S00]  /*02a0*/  BRA `(.L_x_0) ;  /* 0xfffffffc00fc7947 */ /* 0x000fc0000383ffff */
[----:B------:R-:W-:-:S00]  /*02b0*/  NOP ;  /* 0x0000000000007918 */ /* 0x000fc00000000000 */
        /* <DEDUP_REMOVED lines=12> */
.L_x_1:


//--------------------- .nv.constant0.triton_poi_fused_add_4 --------------------------
	.section	.nv.constant0.triton_poi_fused_add_4,"a",@progbits
	.sectionflags	@""
	.align	4
.nv.constant0.triton_poi_fused_add_4:
	.zero		580
